//
// Generated by NVIDIA NVVM Compiler
//
// Compiler Build ID: CL-36424714
// Cuda compilation tools, release 13.0, V13.0.88
// Based on NVVM 20.0.0
//

.version 9.0
.target sm_100
.address_size 64

	// .globl	_Z22multiplyKernel_colwisePiS_S_

.visible .entry _Z22multiplyKernel_colwisePiS_S_(
	.param .u64 .ptr .align 1 _Z22multiplyKernel_colwisePiS_S__param_0,
	.param .u64 .ptr .align 1 _Z22multiplyKernel_colwisePiS_S__param_1,
	.param .u64 .ptr .align 1 _Z22multiplyKernel_colwisePiS_S__param_2
)
{
	.reg .b32 	%r<62>;
	.reg .b64 	%rd<10>;

	ld.param.u64 	%rd1, [_Z22multiplyKernel_colwisePiS_S__param_0];
	ld.param.u64 	%rd2, [_Z22multiplyKernel_colwisePiS_S__param_1];
	ld.param.u64 	%rd3, [_Z22multiplyKernel_colwisePiS_S__param_2];
	cvta.to.global.u64 	%rd4, %rd2;
	cvta.to.global.u64 	%rd5, %rd1;
	cvta.to.global.u64 	%rd6, %rd3;
	mov.u32 	%r1, %tid.x;
	ld.global.u32 	%r2, [%rd5];
	mul.wide.u32 	%rd7, %r1, 4;
	add.s64 	%rd8, %rd4, %rd7;
	ld.global.u32 	%r3, [%rd8];
	mul.lo.s32 	%r4, %r3, %r2;
	ld.global.u32 	%r5, [%rd5+4];
	ld.global.u32 	%r6, [%rd8+20];
	mad.lo.s32 	%r7, %r6, %r5, %r4;
	ld.global.u32 	%r8, [%rd5+8];
	ld.global.u32 	%r9, [%rd8+40];
	mad.lo.s32 	%r10, %r9, %r8, %r7;
	ld.global.u32 	%r11, [%rd5+12];
	ld.global.u32 	%r12, [%rd8+60];
	mad.lo.s32 	%r13, %r12, %r11, %r10;
	add.s64 	%rd9, %rd6, %rd7;
	st.global.u32 	[%rd9], %r13;
	ld.global.u32 	%r14, [%rd5+16];
	ld.global.u32 	%r15, [%rd8];
	mul.lo.s32 	%r16, %r15, %r14;
	ld.global.u32 	%r17, [%rd5+20];
	ld.global.u32 	%r18, [%rd8+20];
	mad.lo.s32 	%r19, %r18, %r17, %r16;
	ld.global.u32 	%r20, [%rd5+24];
	ld.global.u32 	%r21, [%rd8+40];
	mad.lo.s32 	%r22, %r21, %r20, %r19;
	ld.global.u32 	%r23, [%rd5+28];
	ld.global.u32 	%r24, [%rd8+60];
	mad.lo.s32 	%r25, %r24, %r23, %r22;
	st.global.u32 	[%rd9+20], %r25;
	ld.global.u32 	%r26, [%rd5+32];
	ld.global.u32 	%r27, [%rd8];
	mul.lo.s32 	%r28, %r27, %r26;
	ld.global.u32 	%r29, [%rd5+36];
	ld.global.u32 	%r30, [%rd8+20];
	mad.lo.s32 	%r31, %r30, %r29, %r28;
	ld.global.u32 	%r32, [%rd5+40];
	ld.global.u32 	%r33, [%rd8+40];
	mad.lo.s32 	%r34, %r33, %r32, %r31;
	ld.global.u32 	%r35, [%rd5+44];
	ld.global.u32 	%r36, [%rd8+60];
	mad.lo.s32 	%r37, %r36, %r35, %r34;
	st.global.u32 	[%rd9+40], %r37;
	ld.global.u32 	%r38, [%rd5+48];
	ld.global.u32 	%r39, [%rd8];
	mul.lo.s32 	%r40, %r39, %r38;
	ld.global.u32 	%r41, [%rd5+52];
	ld.global.u32 	%r42, [%rd8+20];
	mad.lo.s32 	%r43, %r42, %r41, %r40;
	ld.global.u32 	%r44, [%rd5+56];
	ld.global.u32 	%r45, [%rd8+40];
	mad.lo.s32 	%r46, %r45, %r44, %r43;
	ld.global.u32 	%r47, [%rd5+60];
	ld.global.u32 	%r48, [%rd8+60];
	mad.lo.s32 	%r49, %r48, %r47, %r46;
	st.global.u32 	[%rd9+60], %r49;
	ld.global.u32 	%r50, [%rd5+64];
	ld.global.u32 	%r51, [%rd8];
	mul.lo.s32 	%r52, %r51, %r50;
	ld.global.u32 	%r53, [%rd5+68];
	ld.global.u32 	%r54, [%rd8+20];
	mad.lo.s32 	%r55, %r54, %r53, %r52;
	ld.global.u32 	%r56, [%rd5+72];
	ld.global.u32 	%r57, [%rd8+40];
	mad.lo.s32 	%r58, %r57, %r56, %r55;
	ld.global.u32 	%r59, [%rd5+76];
	ld.global.u32 	%r60, [%rd8+60];
	mad.lo.s32 	%r61, %r60, %r59, %r58;
	st.global.u32 	[%rd9+80], %r61;
	ret;

}


// ===== COMPILED SASS (sm_100) =====

	.target	sm_100

	.elftype	@"ET_EXEC"


//--------------------- .note.nv.tkinfo           --------------------------
	.section	.note.nv.tkinfo,"",@"SHT_NOTE"
	.sectionflags	@"SHF_NOTE_NV_TKINFO"
	.tkinfo
        /*0018*/ 	.word	0x00000002
        /*0030*/ 	.string	""
        /*0030*/ 	.string	"ptxas"
        /*0030*/ 	.string	"Cuda compilation tools, release 13.0, V13.0.88"
        /*0030*/ 	.string	"Build cuda_13.0.r13.0/compiler.36424714_0"
        /*0030*/ 	.string	"-arch sm_100 -m 64 "



//--------------------- .note.nv.cuinfo           --------------------------
	.section	.note.nv.cuinfo,"",@"SHT_NOTE"
	.sectionflags	@"SHF_NOTE_NV_CUINFO"
        /*0018*/ 	.short	0x0002
        /*001a*/ 	.short	0x0064
        /*001c*/ 	.short	0x0082
	.zero		2


//--------------------- .nv.info                  --------------------------
	.section	.nv.info,"",@"SHT_CUDA_INFO"
	.align	4


	//----- nvinfo : EIATTR_REGCOUNT
	.align		4
        /*0000*/ 	.byte	0x04, 0x2f
        /*0002*/ 	.short	(.L_1 - .L_0)
	.align		4
.L_0:
        /*0004*/ 	.word	index@(_Z22multiplyKernel_colwisePiS_S_)
        /*0008*/ 	.word	0x00000014


	//----- nvinfo : EIATTR_FRAME_SIZE
	.align		4
.L_1:
        /*000c*/ 	.byte	0x04, 0x11
        /*000e*/ 	.short	(.L_3 - .L_2)
	.align		4
.L_2:
        /*0010*/ 	.word	index@(_Z22multiplyKernel_colwisePiS_S_)
        /*0014*/ 	.word	0x00000000


	//----- nvinfo : EIATTR_MIN_STACK_SIZE
	.align		4
.L_3:
        /*0018*/ 	.byte	0x04, 0x12
        /*001a*/ 	.short	(.L_5 - .L_4)
	.align		4
.L_4:
        /*001c*/ 	.word	index@(_Z22multiplyKernel_colwisePiS_S_)
        /*0020*/ 	.word	0x00000000
.L_5:


//--------------------- .nv.compat                --------------------------
	.section	.nv.compat,"",@"SHT_CUDA_COMPAT_INFO"
	.align	4
        /*0000*/ 	.byte	0x02, 0x09, 0x00, 0x00, 0x02, 0x02, 0x01, 0x00, 0x02, 0x05, 0x05, 0x00, 0x03, 0x07, 0x01, 0x01
        /*0010*/ 	.byte	0x02, 0x03, 0x00, 0x00, 0x02, 0x06, 0x01, 0x00, 0x04, 0x0b, 0x08, 0x00, 0x09, 0x00, 0x00, 0x00
        /*0020*/ 	.byte	0x00, 0x00, 0x00, 0x00


//--------------------- .nv.info._Z22multiplyKernel_colwisePiS_S_ --------------------------
	.section	.nv.info._Z22multiplyKernel_colwisePiS_S_,"",@"SHT_CUDA_INFO"
	.sectionflags	@""
	.align	4


	//----- nvinfo : EIATTR_CUDA_API_VERSION
	.align		4
        /*0000*/ 	.byte	0x04, 0x37
        /*0002*/ 	.short	(.L_7 - .L_6)
.L_6:
        /*0004*/ 	.word	0x00000082


	//----- nvinfo : EIATTR_KPARAM_INFO
	.align		4
.L_7:
        /*0008*/ 	.byte	0x04, 0x17
        /*000a*/ 	.short	(.L_9 - .L_8)
.L_8:
        /*000c*/ 	.word	0x00000000
        /*0010*/ 	.short	0x0002
        /*0012*/ 	.short	0x0010
        /*0014*/ 	.byte	0x00, 0xf5, 0x21, 0x00


	//----- nvinfo : EIATTR_KPARAM_INFO
	.align		4
.L_9:
        /*0018*/ 	.byte	0x04, 0x17
        /*001a*/ 	.short	(.L_11 - .L_10)
.L_10:
        /*001c*/ 	.word	0x00000000
        /*0020*/ 	.short	0x0001
        /*0022*/ 	.short	0x0008
        /*0024*/ 	.byte	0x00, 0xf5, 0x21, 0x00


	//----- nvinfo : EIATTR_KPARAM_INFO
	.align		4
.L_11:
        /*0028*/ 	.byte	0x04, 0x17
        /*002a*/ 	.short	(.L_13 - .L_12)
.L_12:
        /*002c*/ 	.word	0x00000000
        /*0030*/ 	.short	0x0000
        /*0032*/ 	.short	0x0000
        /*0034*/ 	.byte	0x00, 0xf5, 0x21, 0x00


	//----- nvinfo : EIATTR_SPARSE_MMA_MASK
	.align		4
.L_13:
        /*0038*/ 	.byte	0x03, 0x50
        /*003a*/ 	.short	0x0000


	//----- nvinfo : EIATTR_MAXREG_COUNT
	.align		4
        /*003c*/ 	.byte	0x03, 0x1b
        /*003e*/ 	.short	0x00ff


	//----- nvinfo : EIATTR_MERCURY_ISA_VERSION
	.align		4
        /*0040*/ 	.byte	0x03, 0x5f
        /*0042*/ 	.short	0x0101


	//----- nvinfo : EIATTR_VRC_CTA_INIT_COUNT
	.align		4
        /*0044*/ 	.byte	0x02, 0x4a
	.zero		1
	.zero		1


	//----- nvinfo : EIATTR_EXIT_INSTR_OFFSETS
	.align		4
        /*0048*/ 	.byte	0x04, 0x1c
        /*004a*/ 	.short	(.L_15 - .L_14)


	//   ....[0]....
.L_14:
        /*004c*/ 	.word	0x00000490


	//----- nvinfo : EIATTR_CBANK_PARAM_SIZE
	.align		4
.L_15:
        /*0050*/ 	.byte	0x03, 0x19
        /*0052*/ 	.short	0x0018


	//----- nvinfo : EIATTR_PARAM_CBANK
	.align		4
        /*0054*/ 	.byte	0x04, 0x0a
        /*0056*/ 	.short	(.L_17 - .L_16)
	.align		4
.L_16:
        /*0058*/ 	.word	index@(.nv.constant0._Z22multiplyKernel_colwisePiS_S_)
        /*005c*/ 	.short	0x0380
        /*005e*/ 	.short	0x0018


	//----- nvinfo : EIATTR_SW_WAR
	.align		4
.L_17:
        /*0060*/ 	.byte	0x04, 0x36
        /*0062*/ 	.short	(.L_19 - .L_18)
.L_18:
        /*0064*/ 	.word	0x00000008
.L_19:


//--------------------- .nv.callgraph             --------------------------
	.section	.nv.callgraph,"",@"SHT_CUDA_CALLGRAPH"
	.align	4
	.sectionentsize	8
	.align		4
        /*0000*/ 	.word	0x00000000
	.align		4
        /*0004*/ 	.word	0xffffffff
	.align		4
        /*0008*/ 	.word	0x00000000
	.align		4
        /*000c*/ 	.word	0xfffffffe
	.align		4
        /*0010*/ 	.word	0x00000000
	.align		4
        /*0014*/ 	.word	0xfffffffd
	.align		4
        /*0018*/ 	.word	0x00000000
	.align		4
        /*001c*/ 	.word	0xfffffffc


//--------------------- .text._Z22multiplyKernel_colwisePiS_S_ --------------------------
	.section	.text._Z22multiplyKernel_colwisePiS_S_,"ax",@progbits
	.align	128
        .global         _Z22multiplyKernel_colwisePiS_S_
        .type           _Z22multiplyKernel_colwisePiS_S_,@function
        .size           _Z22multiplyKernel_colwisePiS_S_,(.L_x_1 - _Z22multiplyKernel_colwisePiS_S_)
        .other          _Z22multiplyKernel_colwisePiS_S_,@"STO_CUDA_ENTRY STV_DEFAULT"
_Z22multiplyKernel_colwisePiS_S_:
.text._Z22multiplyKernel_colwisePiS_S_:
[----:B------:R-:W-:Y:S01]  /*0000*/  LDC R1, c[0x0][0x37c] ;  /* 0x0000df00ff017b82 */ /* 0x000fe20000000800 */
[----:B------:R-:W0:Y:S07]  /*0010*/  S2R R17, SR_TID.X ;  /* 0x0000000000117919 */ /* 0x000e2e0000002100 */
[----:B------:R-:W0:Y:S01]  /*0020*/  LDC.64 R4, c[0x0][0x388] ;  /* 0x0000e200ff047b82 */ /* 0x000e220000000a00 */
[----:B------:R-:W1:Y:S07]  /*0030*/  LDCU.64 UR4, c[0x0][0x358] ;  /* 0x00006b00ff0477ac */ /* 0x000e6e0008000a00 */
[----:B------:R-:W1:Y:S08]  /*0040*/  LDC.64 R2, c[0x0][0x380] ;  /* 0x0000e000ff027b82 */ /* 0x000e700000000a00 */
[----:B------:R-:W2:Y:S01]  /*0050*/  LDC.64 R6, c[0x0][0x390] ;  /* 0x0000e400ff067b82 */ /* 0x000ea20000000a00 */
[C---:B0-----:R-:W-:Y:S01]  /*0060*/  IMAD.WIDE.U32 R4, R17.reuse, 0x4, R4 ;  /* 0x0000000411047825 */ /* 0x041fe200078e0004 */
[----:B-1----:R-:W3:Y:S04]  /*0070*/  LDG.E R0, desc[UR4][R2.64] ;  /* 0x0000000402007981 */ /* 0x002ee8000c1e1900 */
[----:B------:R-:W3:Y:S04]  /*0080*/  LDG.E R9, desc[UR4][R4.64] ;  /* 0x0000000404097981 */ /* 0x000ee8000c1e1900 */
[----:B------:R-:W4:Y:S04]  /*0090*/  LDG.E R11, desc[UR4][R2.64+0x4] ;  /* 0x00000404020b7981 */ /* 0x000f28000c1e1900 */
[----:B------:R-:W4:Y:S04]  /*00a0*/  LDG.E R8, desc[UR4][R4.64+0x14] ;  /* 0x0000140404087981 */ /* 0x000f28000c1e1900 */
[----:B------:R-:W5:Y:S04]  /*00b0*/  LDG.E R13, desc[UR4][R2.64+0x8] ;  /* 0x00000804020d7981 */ /* 0x000f68000c1e1900 */
[----:B------:R-:W5:Y:S04]  /*00c0*/  LDG.E R10, desc[UR4][R4.64+0x28] ;  /* 0x00002804040a7981 */ /* 0x000f68000c1e1900 */
[----:B------:R-:W5:Y:S04]  /*00d0*/  LDG.E R15, desc[UR4][R2.64+0xc] ;  /* 0x00000c04020f7981 */ /* 0x000f68000c1e1900 */
[----:B------:R-:W5:Y:S01]  /*00e0*/  LDG.E R12, desc[UR4][R4.64+0x3c] ;  /* 0x00003c04040c7981 */ /* 0x000f62000c1e1900 */
[----:B--2---:R-:W-:-:S04]  /*00f0*/  IMAD.WIDE.U32 R6, R17, 0x4, R6 ;  /* 0x0000000411067825 */ /* 0x004fc800078e0006 */
[----:B---3--:R-:W-:-:S04]  /*0100*/  IMAD R0, R0, R9, RZ ;  /* 0x0000000900007224 */ /* 0x008fc800078e02ff */
[----:B----4-:R-:W-:-:S04]  /*0110*/  IMAD R0, R11, R8, R0 ;  /* 0x000000080b007224 */ /* 0x010fc800078e0200 */
[----:B-----5:R-:W-:-:S04]  /*0120*/  IMAD R0, R13, R10, R0 ;  /* 0x0000000a0d007224 */ /* 0x020fc800078e0200 */
[----:B------:R-:W-:-:S05]  /*0130*/  IMAD R15, R15, R12, R0 ;  /* 0x0000000c0f0f7224 */ /* 0x000fca00078e0200 */
[----:B------:R0:W-:Y:S04]  /*0140*/  STG.E desc[UR4][R6.64], R15 ;  /* 0x0000000f06007986 */ /* 0x0001e8000c101904 */
[----:B------:R-:W2:Y:S04]  /*0150*/  LDG.E R0, desc[UR4][R2.64+0x10] ;  /* 0x0000100402007981 */ /* 0x000ea8000c1e1900 */
[----:B------:R-:W2:Y:S04]  /*0160*/  LDG.E R9, desc[UR4][R4.64] ;  /* 0x0000000404097981 */ /* 0x000ea8000c1e1900 */
[----:B------:R-:W3:Y:S04]  /*0170*/  LDG.E R11, desc[UR4][R2.64+0x14] ;  /* 0x00001404020b7981 */ /* 0x000ee8000c1e1900 */
[----:B------:R-:W3:Y:S04]  /*0180*/  LDG.E R8, desc[UR4][R4.64+0x14] ;  /* 0x0000140404087981 */ /* 0x000ee8000c1e1900 */
[----:B------:R-:W4:Y:S04]  /*0190*/  LDG.E R13, desc[UR4][R2.64+0x18] ;  /* 0x00001804020d7981 */ /* 0x000f28000c1e1900 */
[----:B------:R-:W4:Y:S04]  /*01a0*/  LDG.E R10, desc[UR4][R4.64+0x28] ;  /* 0x00002804040a7981 */ /* 0x000f28000c1e1900 */
[----:B------:R-:W5:Y:S04]  /*01b0*/  LDG.E R17, desc[UR4][R2.64+0x1c] ;  /* 0x00001c0402117981 */ /* 0x000f68000c1e1900 */
[----:B------:R-:W5:Y:S01]  /*01c0*/  LDG.E R12, desc[UR4][R4.64+0x3c] ;  /* 0x00003c04040c7981 */ /* 0x000f62000c1e1900 */
[----:B--2---:R-:W-:-:S04]  /*01d0*/  IMAD R0, R0, R9, RZ ;  /* 0x0000000900007224 */ /* 0x004fc800078e02ff */
[----:B---3--:R-:W-:-:S04]  /*01e0*/  IMAD R0, R11, R8, R0 ;  /* 0x000000080b007224 */ /* 0x008fc800078e0200 */
[----:B----4-:R-:W-:-:S04]  /*01f0*/  IMAD R0, R13, R10, R0 ;  /* 0x0000000a0d007224 */ /* 0x010fc800078e0200 */
[----:B-----5:R-:W-:-:S05]  /*0200*/  IMAD R17, R17, R12, R0 ;  /* 0x0000000c11117224 */ /* 0x020fca00078e0200 */
[----:B------:R1:W-:Y:S04]  /*0210*/  STG.E desc[UR4][R6.64+0x14], R17 ;  /* 0x0000141106007986 */ /* 0x0003e8000c101904 */
[----:B------:R-:W2:Y:S04]  /*0220*/  LDG.E R0, desc[UR4][R2.64+0x20] ;  /* 0x0000200402007981 */ /* 0x000ea8000c1e1900 */
[----:B------:R-:W2:Y:S04]  /*0230*/  LDG.E R9, desc[UR4][R4.64] ;  /* 0x0000000404097981 */ /* 0x000ea8000c1e1900 */
[----:B------:R-:W3:Y:S04]  /*0240*/  LDG.E R11, desc[UR4][R2.64+0x24] ;  /* 0x00002404020b7981 */ /* 0x000ee8000c1e1900 */
[----:B------:R-:W3:Y:S04]  /*0250*/  LDG.E R8, desc[UR4][R4.64+0x14] ;  /* 0x0000140404087981 */ /* 0x000ee8000c1e1900 */
[----:B------:R-:W4:Y:S04]  /*0260*/  LDG.E R13, desc[UR4][R2.64+0x28] ;  /* 0x00002804020d7981 */ /* 0x000f28000c1e1900 */
[----:B------:R-:W4:Y:S04]  /*0270*/  LDG.E R10, desc[UR4][R4.64+0x28] ;  /* 0x00002804040a7981 */ /* 0x000f28000c1e1900 */
[----:B0-----:R-:W5:Y:S04]  /*0280*/  LDG.E R15, desc[UR4][R2.64+0x2c] ;  /* 0x00002c04020f7981 */ /* 0x001f68000c1e1900 */
        /* <DEDUP_REMOVED lines=12> */
[----:B-1----:R-:W5:Y:S04]  /*0350*/  LDG.E R17, desc[UR4][R2.64+0x3c] ;  /* 0x00003c0402117981 */ /* 0x002f68000c1e1900 */
[----:B------:R-:W5:Y:S01]  /*0360*/  LDG.E R12, desc[UR4][R4.64+0x3c] ;  /* 0x00003c04040c7981 */ /* 0x000f62000c1e1900 */
[----:B--2---:R-:W-:-:S04]  /*0370*/  IMAD R0, R0, R9, RZ ;  /* 0x0000000900007224 */ /* 0x004fc800078e02ff */
[----:B---3--:R-:W-:-:S04]  /*0380*/  IMAD R0, R11, R8, R0 ;  /* 0x000000080b007224 */ /* 0x008fc800078e0200 */
[----:B----4-:R-:W-:-:S04]  /*0390*/  IMAD R0, R13, R10, R0 ;  /* 0x0000000a0d007224 */ /* 0x010fc800078e0200 */
[----:B-----5:R-:W-:-:S05]  /*03a0*/  IMAD R17, R17, R12, R0 ;  /* 0x0000000c11117224 */ /* 0x020fca00078e0200 */
[----:B------:R-:W-:Y:S04]  /*03b0*/  STG.E desc[UR4][R6.64+0x3c], R17 ;  /* 0x00003c1106007986 */ /* 0x000fe8000c101904 */
        /* <DEDUP_REMOVED lines=12> */
[----:B------:R-:W-:Y:S01]  /*0480*/  STG.E desc[UR4][R6.64+0x50], R15 ;  /* 0x0000500f06007986 */ /* 0x000fe2000c101904 */
[----:B------:R-:W-:Y:S05]  /*0490*/  EXIT ;  /* 0x000000000000794d */ /* 0x000fea0003800000 */
.L_x_0:
[----:B------:R-:W-:-:S00]  /*04a0*/  BRA `(.L_x_0) ;  /* 0xfffffffc00fc7947 */ /* 0x000fc0000383ffff */
[----:B------:R-:W-:-:S00]  /*04b0*/  NOP ;  /* 0x0000000000007918 */ /* 0x000fc00000000000 */
        /* <DEDUP_REMOVED lines=12> */
.L_x_1:


//--------------------- .nv.shared.reserved.0     --------------------------
	.section	.nv.shared.reserved.0,"aw",@nobits
	.weak		__nv_reservedSMEM_offset_0_alias
	.size		__nv_reservedSMEM_offset_0_alias, 0, 64
	.other		__nv_reservedSMEM_offset_0_alias,@"STO_CUDA_RESERVED_SHARED STV_DEFAULT"
__nv_reservedSMEM_offset_0_alias:
	.zero		0
	.zero		64


//--------------------- .nv.constant0._Z22multiplyKernel_colwisePiS_S_ --------------------------
	.section	.nv.constant0._Z22multiplyKernel_colwisePiS_S_,"a",@progbits
	.sectionflags	@""
	.align	4
.nv.constant0._Z22multiplyKernel_colwisePiS_S_:
	.zero		920


//--------------------- SYMBOLS --------------------------

	.type		.nv.reservedSmem.offset0,@object
	.size		.nv.reservedSmem.offset0,0x4
